//
// Generated by NVIDIA NVVM Compiler
//
// Compiler Build ID: CL-36424714
// Cuda compilation tools, release 13.0, V13.0.88
// Based on NVVM 20.0.0
//

.version 9.0
.target sm_100
.address_size 64

	// .globl	_Z13dropoutKernelPfS_S_fi

.visible .entry _Z13dropoutKernelPfS_S_fi(
	.param .u64 .ptr .align 1 _Z13dropoutKernelPfS_S_fi_param_0,
	.param .u64 .ptr .align 1 _Z13dropoutKernelPfS_S_fi_param_1,
	.param .u64 .ptr .align 1 _Z13dropoutKernelPfS_S_fi_param_2,
	.param .f32 _Z13dropoutKernelPfS_S_fi_param_3,
	.param .u32 _Z13dropoutKernelPfS_S_fi_param_4
)
{
	.reg .pred 	%p<3>;
	.reg .b32 	%r<7>;
	.reg .b32 	%f<7>;
	.reg .b64 	%rd<11>;

	ld.param.u64 	%rd1, [_Z13dropoutKernelPfS_S_fi_param_0];
	ld.param.u64 	%rd2, [_Z13dropoutKernelPfS_S_fi_param_1];
	ld.param.u64 	%rd3, [_Z13dropoutKernelPfS_S_fi_param_2];
	ld.param.f32 	%f1, [_Z13dropoutKernelPfS_S_fi_param_3];
	ld.param.u32 	%r2, [_Z13dropoutKernelPfS_S_fi_param_4];
	mov.u32 	%r3, %ctaid.x;
	mov.u32 	%r4, %ntid.x;
	mov.u32 	%r5, %tid.x;
	mad.lo.s32 	%r1, %r3, %r4, %r5;
	setp.ge.s32 	%p1, %r1, %r2;
	@%p1 bra 	$L__BB0_2;
	cvta.to.global.u64 	%rd4, %rd3;
	cvta.to.global.u64 	%rd5, %rd1;
	cvta.to.global.u64 	%rd6, %rd2;
	mul.lo.s32 	%r6, %r1, 1234;
	cvt.rn.f32.s32 	%f2, %r6;
	mul.f32 	%f3, %f2, 0f30000000;
	setp.gt.f32 	%p2, %f3, %f1;
	selp.f32 	%f4, 0f3F800000, 0f00000000, %p2;
	mul.wide.s32 	%rd7, %r1, 4;
	add.s64 	%rd8, %rd4, %rd7;
	st.global.f32 	[%rd8], %f4;
	add.s64 	%rd9, %rd5, %rd7;
	ld.global.f32 	%f5, [%rd9];
	mul.f32 	%f6, %f4, %f5;
	add.s64 	%rd10, %rd6, %rd7;
	st.global.f32 	[%rd10], %f6;
$L__BB0_2:
	ret;

}


// ===== COMPILED SASS (sm_100) =====

	.target	sm_100

	.elftype	@"ET_EXEC"


//--------------------- .note.nv.tkinfo           --------------------------
	.section	.note.nv.tkinfo,"",@"SHT_NOTE"
	.sectionflags	@"SHF_NOTE_NV_TKINFO"
	.tkinfo
        /*0018*/ 	.word	0x00000002
        /*0030*/ 	.string	""
        /*0030*/ 	.string	"ptxas"
        /*0030*/ 	.string	"Cuda compilation tools, release 13.0, V13.0.88"
        /*0030*/ 	.string	"Build cuda_13.0.r13.0/compiler.36424714_0"
        /*0030*/ 	.string	"-arch sm_100 -m 64 "



//--------------------- .note.nv.cuinfo           --------------------------
	.section	.note.nv.cuinfo,"",@"SHT_NOTE"
	.sectionflags	@"SHF_NOTE_NV_CUINFO"
        /*0018*/ 	.short	0x0002
        /*001a*/ 	.short	0x0064
        /*001c*/ 	.short	0x0082
	.zero		2


//--------------------- .nv.info                  --------------------------
	.section	.nv.info,"",@"SHT_CUDA_INFO"
	.align	4


	//----- nvinfo : EIATTR_REGCOUNT
	.align		4
        /*0000*/ 	.byte	0x04, 0x2f
        /*0002*/ 	.short	(.L_1 - .L_0)
	.align		4
.L_0:
        /*0004*/ 	.word	index@(_Z13dropoutKernelPfS_S_fi)
        /*0008*/ 	.word	0x0000000e


	//----- nvinfo : EIATTR_FRAME_SIZE
	.align		4
.L_1:
        /*000c*/ 	.byte	0x04, 0x11
        /*000e*/ 	.short	(.L_3 - .L_2)
	.align		4
.L_2:
        /*0010*/ 	.word	index@(_Z13dropoutKernelPfS_S_fi)
        /*0014*/ 	.word	0x00000000


	//----- nvinfo : EIATTR_MIN_STACK_SIZE
	.align		4
.L_3:
        /*0018*/ 	.byte	0x04, 0x12
        /*001a*/ 	.short	(.L_5 - .L_4)
	.align		4
.L_4:
        /*001c*/ 	.word	index@(_Z13dropoutKernelPfS_S_fi)
        /*0020*/ 	.word	0x00000000
.L_5:


//--------------------- .nv.compat                --------------------------
	.section	.nv.compat,"",@"SHT_CUDA_COMPAT_INFO"
	.align	4
        /*0000*/ 	.byte	0x02, 0x09, 0x00, 0x00, 0x02, 0x02, 0x01, 0x00, 0x02, 0x05, 0x05, 0x00, 0x03, 0x07, 0x01, 0x01
        /*0010*/ 	.byte	0x02, 0x03, 0x00, 0x00, 0x02, 0x06, 0x01, 0x00, 0x04, 0x0b, 0x08, 0x00, 0x09, 0x00, 0x00, 0x00
        /*0020*/ 	.byte	0x00, 0x00, 0x00, 0x00


//--------------------- .nv.info._Z13dropoutKernelPfS_S_fi --------------------------
	.section	.nv.info._Z13dropoutKernelPfS_S_fi,"",@"SHT_CUDA_INFO"
	.sectionflags	@""
	.align	4


	//----- nvinfo : EIATTR_CUDA_API_VERSION
	.align		4
        /*0000*/ 	.byte	0x04, 0x37
        /*0002*/ 	.short	(.L_7 - .L_6)
.L_6:
        /*0004*/ 	.word	0x00000082


	//----- nvinfo : EIATTR_KPARAM_INFO
	.align		4
.L_7:
        /*0008*/ 	.byte	0x04, 0x17
        /*000a*/ 	.short	(.L_9 - .L_8)
.L_8:
        /*000c*/ 	.word	0x00000000
        /*0010*/ 	.short	0x0004
        /*0012*/ 	.short	0x001c
        /*0014*/ 	.byte	0x00, 0xf0, 0x11, 0x00


	//----- nvinfo : EIATTR_KPARAM_INFO
	.align		4
.L_9:
        /*0018*/ 	.byte	0x04, 0x17
        /*001a*/ 	.short	(.L_11 - .L_10)
.L_10:
        /*001c*/ 	.word	0x00000000
        /*0020*/ 	.short	0x0003
        /*0022*/ 	.short	0x0018
        /*0024*/ 	.byte	0x00, 0xf0, 0x11, 0x00


	//----- nvinfo : EIATTR_KPARAM_INFO
	.align		4
.L_11:
        /*0028*/ 	.byte	0x04, 0x17
        /*002a*/ 	.short	(.L_13 - .L_12)
.L_12:
        /*002c*/ 	.word	0x00000000
        /*0030*/ 	.short	0x0002
        /*0032*/ 	.short	0x0010
        /*0034*/ 	.byte	0x00, 0xf5, 0x21, 0x00


	//----- nvinfo : EIATTR_KPARAM_INFO
	.align		4
.L_13:
        /*0038*/ 	.byte	0x04, 0x17
        /*003a*/ 	.short	(.L_15 - .L_14)
.L_14:
        /*003c*/ 	.word	0x00000000
        /*0040*/ 	.short	0x0001
        /*0042*/ 	.short	0x0008
        /*0044*/ 	.byte	0x00, 0xf5, 0x21, 0x00


	//----- nvinfo : EIATTR_KPARAM_INFO
	.align		4
.L_15:
        /*0048*/ 	.byte	0x04, 0x17
        /*004a*/ 	.short	(.L_17 - .L_16)
.L_16:
        /*004c*/ 	.word	0x00000000
        /*0050*/ 	.short	0x0000
        /*0052*/ 	.short	0x0000
        /*0054*/ 	.byte	0x00, 0xf5, 0x21, 0x00


	//----- nvinfo : EIATTR_SPARSE_MMA_MASK
	.align		4
.L_17:
        /*0058*/ 	.byte	0x03, 0x50
        /*005a*/ 	.short	0x0000


	//----- nvinfo : EIATTR_MAXREG_COUNT
	.align		4
        /*005c*/ 	.byte	0x03, 0x1b
        /*005e*/ 	.short	0x00ff


	//----- nvinfo : EIATTR_MERCURY_ISA_VERSION
	.align		4
        /*0060*/ 	.byte	0x03, 0x5f
        /*0062*/ 	.short	0x0101


	//----- nvinfo : EIATTR_VRC_CTA_INIT_COUNT
	.align		4
        /*0064*/ 	.byte	0x02, 0x4a
	.zero		1
	.zero		1


	//----- nvinfo : EIATTR_EXIT_INSTR_OFFSETS
	.align		4
        /*0068*/ 	.byte	0x04, 0x1c
        /*006a*/ 	.short	(.L_19 - .L_18)


	//   ....[0]....
.L_18:
        /*006c*/ 	.word	0x00000070


	//   ....[1]....
        /*0070*/ 	.word	0x00000180


	//----- nvinfo : EIATTR_CBANK_PARAM_SIZE
	.align		4
.L_19:
        /*0074*/ 	.byte	0x03, 0x19
        /*0076*/ 	.short	0x0020


	//----- nvinfo : EIATTR_PARAM_CBANK
	.align		4
        /*0078*/ 	.byte	0x04, 0x0a
        /*007a*/ 	.short	(.L_21 - .L_20)
	.align		4
.L_20:
        /*007c*/ 	.word	index@(.nv.constant0._Z13dropoutKernelPfS_S_fi)
        /*0080*/ 	.short	0x0380
        /*0082*/ 	.short	0x0020


	//----- nvinfo : EIATTR_SW_WAR
	.align		4
.L_21:
        /*0084*/ 	.byte	0x04, 0x36
        /*0086*/ 	.short	(.L_23 - .L_22)
.L_22:
        /*0088*/ 	.word	0x00000008
.L_23:


//--------------------- .nv.callgraph             --------------------------
	.section	.nv.callgraph,"",@"SHT_CUDA_CALLGRAPH"
	.align	4
	.sectionentsize	8
	.align		4
        /*0000*/ 	.word	0x00000000
	.align		4
        /*0004*/ 	.word	0xffffffff
	.align		4
        /*0008*/ 	.word	0x00000000
	.align		4
        /*000c*/ 	.word	0xfffffffe
	.align		4
        /*0010*/ 	.word	0x00000000
	.align		4
        /*0014*/ 	.word	0xfffffffd
	.align		4
        /*0018*/ 	.word	0x00000000
	.align		4
        /*001c*/ 	.word	0xfffffffc


//--------------------- .text._Z13dropoutKernelPfS_S_fi --------------------------
	.section	.text._Z13dropoutKernelPfS_S_fi,"ax",@progbits
	.align	128
        .global         _Z13dropoutKernelPfS_S_fi
        .type           _Z13dropoutKernelPfS_S_fi,@function
        .size           _Z13dropoutKernelPfS_S_fi,(.L_x_1 - _Z13dropoutKernelPfS_S_fi)
        .other          _Z13dropoutKernelPfS_S_fi,@"STO_CUDA_ENTRY STV_DEFAULT"
_Z13dropoutKernelPfS_S_fi:
.text._Z13dropoutKernelPfS_S_fi:
[----:B------:R-:W-:Y:S01]  /*0000*/  LDC R1, c[0x0][0x37c] ;  /* 0x0000df00ff017b82 */ /* 0x000fe20000000800 */
[----:B------:R-:W0:Y:S07]  /*0010*/  S2R R0, SR_TID.X ;  /* 0x0000000000007919 */ /* 0x000e2e0000002100 */
[----:B------:R-:W0:Y:S01]  /*0020*/  S2UR UR4, SR_CTAID.X ;  /* 0x00000000000479c3 */ /* 0x000e220000002500 */
[----:B------:R-:W1:Y:S07]  /*0030*/  LDCU UR5, c[0x0][0x39c] ;  /* 0x00007380ff0577ac */ /* 0x000e6e0008000800 */
[----:B------:R-:W0:Y:S02]  /*0040*/  LDC R9, c[0x0][0x360] ;  /* 0x0000d800ff097b82 */ /* 0x000e240000000800 */
[----:B0-----:R-:W-:-:S05]  /*0050*/  IMAD R9, R9, UR4, R0 ;  /* 0x0000000409097c24 */ /* 0x001fca000f8e0200 */
[----:B-1----:R-:W-:-:S13]  /*0060*/  ISETP.GE.AND P0, PT, R9, UR5, PT ;  /* 0x0000000509007c0c */ /* 0x002fda000bf06270 */
[----:B------:R-:W-:Y:S05]  /*0070*/  @P0 EXIT ;  /* 0x000000000000094d */ /* 0x000fea0003800000 */
[----:B------:R-:W0:Y:S01]  /*0080*/  LDC.64 R2, c[0x0][0x390] ;  /* 0x0000e400ff027b82 */ /* 0x000e220000000a00 */
[----:B------:R-:W1:Y:S01]  /*0090*/  LDCU UR6, c[0x0][0x398] ;  /* 0x00007300ff0677ac */ /* 0x000e620008000800 */
[----:B------:R-:W-:Y:S01]  /*00a0*/  IMAD R0, R9, 0x4d2, RZ ;  /* 0x000004d209007824 */ /* 0x000fe200078e02ff */
[----:B------:R-:W2:Y:S04]  /*00b0*/  LDCU.64 UR4, c[0x0][0x358] ;  /* 0x00006b00ff0477ac */ /* 0x000ea80008000a00 */
[----:B------:R-:W-:Y:S01]  /*00c0*/  I2FP.F32.S32 R0, R0 ;  /* 0x0000000000007245 */ /* 0x000fe20000201400 */
[----:B------:R-:W3:Y:S04]  /*00d0*/  LDC.64 R4, c[0x0][0x380] ;  /* 0x0000e000ff047b82 */ /* 0x000ee80000000a00 */
[----:B------:R-:W-:-:S04]  /*00e0*/  FMUL R0, R0, 4.6566128730773925781e-10 ;  /* 0x3000000000007820 */ /* 0x000fc80000400000 */
[----:B------:R-:W4:Y:S01]  /*00f0*/  LDC.64 R6, c[0x0][0x388] ;  /* 0x0000e200ff067b82 */ /* 0x000f220000000a00 */
[----:B-1----:R-:W-:Y:S01]  /*0100*/  FSET.BF.GT.AND R11, R0, UR6, PT ;  /* 0x00000006000b7c0a */ /* 0x002fe2000b804000 */
[----:B0-----:R-:W-:-:S05]  /*0110*/  IMAD.WIDE R2, R9, 0x4, R2 ;  /* 0x0000000409027825 */ /* 0x001fca00078e0202 */
[----:B--2---:R-:W-:Y:S01]  /*0120*/  STG.E desc[UR4][R2.64], R11 ;  /* 0x0000000b02007986 */ /* 0x004fe2000c101904 */
[----:B---3--:R-:W-:-:S06]  /*0130*/  IMAD.WIDE R4, R9, 0x4, R4 ;  /* 0x0000000409047825 */ /* 0x008fcc00078e0204 */
[----:B------:R-:W2:Y:S01]  /*0140*/  LDG.E R4, desc[UR4][R4.64] ;  /* 0x0000000404047981 */ /* 0x000ea2000c1e1900 */
[----:B----4-:R-:W-:-:S04]  /*0150*/  IMAD.WIDE R6, R9, 0x4, R6 ;  /* 0x0000000409067825 */ /* 0x010fc800078e0206 */
[----:B--2---:R-:W-:-:S05]  /*0160*/  FMUL R9, R11, R4 ;  /* 0x000000040b097220 */ /* 0x004fca0000400000 */
[----:B------:R-:W-:Y:S01]  /*0170*/  STG.E desc[UR4][R6.64], R9 ;  /* 0x0000000906007986 */ /* 0x000fe2000c101904 */
[----:B------:R-:W-:Y:S05]  /*0180*/  EXIT ;  /* 0x000000000000794d */ /* 0x000fea0003800000 */
.L_x_0:
[----:B------:R-:W-:-:S00]  /*0190*/  BRA `(.L_x_0) ;  /* 0xfffffffc00fc7947 */ /* 0x000fc0000383ffff */
[----:B------:R-:W-:-:S00]  /*01a0*/  NOP ;  /* 0x0000000000007918 */ /* 0x000fc00000000000 */
        /* <DEDUP_REMOVED lines=13> */
.L_x_1:


//--------------------- .nv.shared.reserved.0     --------------------------
	.section	.nv.shared.reserved.0,"aw",@nobits
	.weak		__nv_reservedSMEM_offset_0_alias
	.size		__nv_reservedSMEM_offset_0_alias, 0, 64
	.other		__nv_reservedSMEM_offset_0_alias,@"STO_CUDA_RESERVED_SHARED STV_DEFAULT"
__nv_reservedSMEM_offset_0_alias:
	.zero		0
	.zero		64


//--------------------- .nv.constant0._Z13dropoutKernelPfS_S_fi --------------------------
	.section	.nv.constant0._Z13dropoutKernelPfS_S_fi,"a",@progbits
	.sectionflags	@""
	.align	4
.nv.constant0._Z13dropoutKernelPfS_S_fi:
	.zero		928


//--------------------- SYMBOLS --------------------------

	.type		.nv.reservedSmem.offset0,@object
	.size		.nv.reservedSmem.offset0,0x4
